//
// Generated by NVIDIA NVVM Compiler
//
// Compiler Build ID: CL-36424714
// Cuda compilation tools, release 13.0, V13.0.88
// Based on NVVM 20.0.0
//

.version 9.0
.target sm_100
.address_size 64

	// .globl	apply_segmentation_overlay_direct

.visible .entry apply_segmentation_overlay_direct(
	.param .u64 .ptr .align 1 apply_segmentation_overlay_direct_param_0,
	.param .u64 .ptr .align 1 apply_segmentation_overlay_direct_param_1,
	.param .u32 apply_segmentation_overlay_direct_param_2,
	.param .u32 apply_segmentation_overlay_direct_param_3,
	.param .u32 apply_segmentation_overlay_direct_param_4,
	.param .u32 apply_segmentation_overlay_direct_param_5,
	.param .u32 apply_segmentation_overlay_direct_param_6,
	.param .f32 apply_segmentation_overlay_direct_param_7
)
{
	.reg .pred 	%p<44>;
	.reg .b16 	%rs<4>;
	.reg .b32 	%r<133>;
	.reg .b32 	%f<84>;
	.reg .b64 	%rd<21>;

	ld.param.u64 	%rd4, [apply_segmentation_overlay_direct_param_0];
	ld.param.u64 	%rd5, [apply_segmentation_overlay_direct_param_1];
	ld.param.u32 	%r38, [apply_segmentation_overlay_direct_param_2];
	ld.param.u32 	%r43, [apply_segmentation_overlay_direct_param_3];
	ld.param.u32 	%r40, [apply_segmentation_overlay_direct_param_4];
	ld.param.u32 	%r41, [apply_segmentation_overlay_direct_param_5];
	ld.param.u32 	%r42, [apply_segmentation_overlay_direct_param_6];
	ld.param.f32 	%f11, [apply_segmentation_overlay_direct_param_7];
	cvta.to.global.u64 	%rd1, %rd5;
	mov.u32 	%r44, %ctaid.x;
	mov.u32 	%r45, %ntid.x;
	mov.u32 	%r46, %tid.x;
	mad.lo.s32 	%r1, %r44, %r45, %r46;
	mov.u32 	%r47, %ctaid.y;
	mov.u32 	%r48, %ntid.y;
	mov.u32 	%r49, %tid.y;
	mad.lo.s32 	%r50, %r47, %r48, %r49;
	setp.ge.s32 	%p1, %r1, %r38;
	setp.ge.s32 	%p2, %r50, %r43;
	or.pred  	%p3, %p1, %p2;
	@%p3 bra 	$L__BB0_19;
	mul.lo.s32 	%r51, %r42, %r1;
	div.s32 	%r3, %r51, %r38;
	mul.lo.s32 	%r52, %r41, %r50;
	div.s32 	%r4, %r52, %r43;
	setp.ne.s32 	%p4, %r40, 1;
	@%p4 bra 	$L__BB0_3;
	mad.lo.s32 	%r112, %r4, %r42, %r3;
	mul.wide.s32 	%rd16, %r112, 4;
	add.s64 	%rd17, %rd1, %rd16;
	ld.global.f32 	%f66, [%rd17];
	add.f32 	%f67, %f66, 0f3F000000;
	cvt.rzi.s32.f32 	%r132, %f67;
	bra.uni 	$L__BB0_17;
$L__BB0_3:
	mad.lo.s32 	%r54, %r4, %r42, %r3;
	mul.lo.s32 	%r6, %r54, %r40;
	setp.lt.s32 	%p5, %r40, 2;
	mov.b32 	%r132, 0;
	@%p5 bra 	$L__BB0_17;
	mul.wide.s32 	%rd6, %r6, 4;
	add.s64 	%rd2, %rd1, %rd6;
	ld.global.f32 	%f81, [%rd2];
	add.s32 	%r7, %r40, -1;
	add.s32 	%r58, %r40, -2;
	and.b32  	%r8, %r7, 15;
	setp.lt.u32 	%p6, %r58, 15;
	mov.b32 	%r132, 0;
	mov.b32 	%r124, 1;
	@%p6 bra 	$L__BB0_8;
	and.b32  	%r9, %r7, -16;
	mov.b32 	%r118, 0;
	mov.u32 	%r132, %r118;
$L__BB0_6:
	.pragma "nounroll";
	add.s32 	%r60, %r118, 1;
	mul.wide.s32 	%rd7, %r60, 4;
	add.s64 	%rd8, %rd2, %rd7;
	ld.global.f32 	%f12, [%rd8];
	setp.gt.f32 	%p7, %f12, %f81;
	selp.b32 	%r61, %r60, %r132, %p7;
	selp.f32 	%f13, %f12, %f81, %p7;
	ld.global.f32 	%f14, [%rd8+4];
	setp.gt.f32 	%p8, %f14, %f13;
	add.s32 	%r62, %r118, 2;
	selp.b32 	%r63, %r62, %r61, %p8;
	selp.f32 	%f15, %f14, %f13, %p8;
	ld.global.f32 	%f16, [%rd8+8];
	setp.gt.f32 	%p9, %f16, %f15;
	add.s32 	%r64, %r118, 3;
	selp.b32 	%r65, %r64, %r63, %p9;
	selp.f32 	%f17, %f16, %f15, %p9;
	ld.global.f32 	%f18, [%rd8+12];
	setp.gt.f32 	%p10, %f18, %f17;
	add.s32 	%r66, %r118, 4;
	selp.b32 	%r67, %r66, %r65, %p10;
	selp.f32 	%f19, %f18, %f17, %p10;
	ld.global.f32 	%f20, [%rd8+16];
	setp.gt.f32 	%p11, %f20, %f19;
	add.s32 	%r68, %r118, 5;
	selp.b32 	%r69, %r68, %r67, %p11;
	selp.f32 	%f21, %f20, %f19, %p11;
	ld.global.f32 	%f22, [%rd8+20];
	setp.gt.f32 	%p12, %f22, %f21;
	add.s32 	%r70, %r118, 6;
	selp.b32 	%r71, %r70, %r69, %p12;
	selp.f32 	%f23, %f22, %f21, %p12;
	ld.global.f32 	%f24, [%rd8+24];
	setp.gt.f32 	%p13, %f24, %f23;
	add.s32 	%r72, %r118, 7;
	selp.b32 	%r73, %r72, %r71, %p13;
	selp.f32 	%f25, %f24, %f23, %p13;
	ld.global.f32 	%f26, [%rd8+28];
	setp.gt.f32 	%p14, %f26, %f25;
	add.s32 	%r74, %r118, 8;
	selp.b32 	%r75, %r74, %r73, %p14;
	selp.f32 	%f27, %f26, %f25, %p14;
	ld.global.f32 	%f28, [%rd8+32];
	setp.gt.f32 	%p15, %f28, %f27;
	add.s32 	%r76, %r118, 9;
	selp.b32 	%r77, %r76, %r75, %p15;
	selp.f32 	%f29, %f28, %f27, %p15;
	ld.global.f32 	%f30, [%rd8+36];
	setp.gt.f32 	%p16, %f30, %f29;
	add.s32 	%r78, %r118, 10;
	selp.b32 	%r79, %r78, %r77, %p16;
	selp.f32 	%f31, %f30, %f29, %p16;
	ld.global.f32 	%f32, [%rd8+40];
	setp.gt.f32 	%p17, %f32, %f31;
	add.s32 	%r80, %r118, 11;
	selp.b32 	%r81, %r80, %r79, %p17;
	selp.f32 	%f33, %f32, %f31, %p17;
	ld.global.f32 	%f34, [%rd8+44];
	setp.gt.f32 	%p18, %f34, %f33;
	add.s32 	%r82, %r118, 12;
	selp.b32 	%r83, %r82, %r81, %p18;
	selp.f32 	%f35, %f34, %f33, %p18;
	ld.global.f32 	%f36, [%rd8+48];
	setp.gt.f32 	%p19, %f36, %f35;
	add.s32 	%r84, %r118, 13;
	selp.b32 	%r85, %r84, %r83, %p19;
	selp.f32 	%f37, %f36, %f35, %p19;
	ld.global.f32 	%f38, [%rd8+52];
	setp.gt.f32 	%p20, %f38, %f37;
	add.s32 	%r86, %r118, 14;
	selp.b32 	%r87, %r86, %r85, %p20;
	selp.f32 	%f39, %f38, %f37, %p20;
	ld.global.f32 	%f40, [%rd8+56];
	setp.gt.f32 	%p21, %f40, %f39;
	add.s32 	%r88, %r118, 15;
	selp.b32 	%r89, %r88, %r87, %p21;
	selp.f32 	%f41, %f40, %f39, %p21;
	ld.global.f32 	%f42, [%rd8+60];
	setp.gt.f32 	%p22, %f42, %f41;
	add.s32 	%r118, %r118, 16;
	selp.b32 	%r132, %r118, %r89, %p22;
	selp.f32 	%f81, %f42, %f41, %p22;
	setp.ne.s32 	%p23, %r118, %r9;
	@%p23 bra 	$L__BB0_6;
	add.s32 	%r124, %r118, 1;
$L__BB0_8:
	setp.eq.s32 	%p24, %r8, 0;
	@%p24 bra 	$L__BB0_17;
	and.b32  	%r18, %r7, 7;
	setp.lt.u32 	%p25, %r8, 8;
	@%p25 bra 	$L__BB0_11;
	mul.wide.s32 	%rd9, %r124, 4;
	add.s64 	%rd10, %rd2, %rd9;
	ld.global.f32 	%f43, [%rd10];
	setp.gt.f32 	%p26, %f43, %f81;
	selp.b32 	%r91, %r124, %r132, %p26;
	selp.f32 	%f44, %f43, %f81, %p26;
	add.s32 	%r92, %r124, 1;
	ld.global.f32 	%f45, [%rd10+4];
	setp.gt.f32 	%p27, %f45, %f44;
	selp.b32 	%r93, %r92, %r91, %p27;
	selp.f32 	%f46, %f45, %f44, %p27;
	add.s32 	%r94, %r124, 2;
	ld.global.f32 	%f47, [%rd10+8];
	setp.gt.f32 	%p28, %f47, %f46;
	selp.b32 	%r95, %r94, %r93, %p28;
	selp.f32 	%f48, %f47, %f46, %p28;
	add.s32 	%r96, %r124, 3;
	ld.global.f32 	%f49, [%rd10+12];
	setp.gt.f32 	%p29, %f49, %f48;
	selp.b32 	%r97, %r96, %r95, %p29;
	selp.f32 	%f50, %f49, %f48, %p29;
	add.s32 	%r98, %r124, 4;
	ld.global.f32 	%f51, [%rd10+16];
	setp.gt.f32 	%p30, %f51, %f50;
	selp.b32 	%r99, %r98, %r97, %p30;
	selp.f32 	%f52, %f51, %f50, %p30;
	add.s32 	%r100, %r124, 5;
	ld.global.f32 	%f53, [%rd10+20];
	setp.gt.f32 	%p31, %f53, %f52;
	selp.b32 	%r101, %r100, %r99, %p31;
	selp.f32 	%f54, %f53, %f52, %p31;
	add.s32 	%r102, %r124, 6;
	ld.global.f32 	%f55, [%rd10+24];
	setp.gt.f32 	%p32, %f55, %f54;
	selp.b32 	%r103, %r102, %r101, %p32;
	selp.f32 	%f56, %f55, %f54, %p32;
	add.s32 	%r104, %r124, 7;
	ld.global.f32 	%f57, [%rd10+28];
	setp.gt.f32 	%p33, %f57, %f56;
	selp.b32 	%r132, %r104, %r103, %p33;
	selp.f32 	%f81, %f57, %f56, %p33;
	add.s32 	%r124, %r124, 8;
$L__BB0_11:
	setp.eq.s32 	%p34, %r18, 0;
	@%p34 bra 	$L__BB0_17;
	and.b32  	%r24, %r7, 3;
	setp.lt.u32 	%p35, %r18, 4;
	@%p35 bra 	$L__BB0_14;
	mul.wide.s32 	%rd11, %r124, 4;
	add.s64 	%rd12, %rd2, %rd11;
	ld.global.f32 	%f58, [%rd12];
	setp.gt.f32 	%p36, %f58, %f81;
	selp.b32 	%r106, %r124, %r132, %p36;
	selp.f32 	%f59, %f58, %f81, %p36;
	add.s32 	%r107, %r124, 1;
	ld.global.f32 	%f60, [%rd12+4];
	setp.gt.f32 	%p37, %f60, %f59;
	selp.b32 	%r108, %r107, %r106, %p37;
	selp.f32 	%f61, %f60, %f59, %p37;
	add.s32 	%r109, %r124, 2;
	ld.global.f32 	%f62, [%rd12+8];
	setp.gt.f32 	%p38, %f62, %f61;
	selp.b32 	%r110, %r109, %r108, %p38;
	selp.f32 	%f63, %f62, %f61, %p38;
	add.s32 	%r111, %r124, 3;
	ld.global.f32 	%f64, [%rd12+12];
	setp.gt.f32 	%p39, %f64, %f63;
	selp.b32 	%r132, %r111, %r110, %p39;
	selp.f32 	%f81, %f64, %f63, %p39;
	add.s32 	%r124, %r124, 4;
$L__BB0_14:
	setp.eq.s32 	%p40, %r24, 0;
	@%p40 bra 	$L__BB0_17;
	neg.s32 	%r129, %r24;
$L__BB0_16:
	.pragma "nounroll";
	mul.wide.s32 	%rd14, %r124, 4;
	add.s64 	%rd15, %rd2, %rd14;
	ld.global.f32 	%f65, [%rd15];
	setp.gt.f32 	%p41, %f65, %f81;
	selp.b32 	%r132, %r124, %r132, %p41;
	selp.f32 	%f81, %f65, %f81, %p41;
	add.s32 	%r124, %r124, 1;
	add.s32 	%r129, %r129, 1;
	setp.ne.s32 	%p42, %r129, 0;
	@%p42 bra 	$L__BB0_16;
$L__BB0_17:
	setp.ne.s32 	%p43, %r132, 1;
	@%p43 bra 	$L__BB0_19;
	mad.lo.s32 	%r113, %r38, %r50, %r1;
	shl.b32 	%r114, %r113, 2;
	cvt.s64.s32 	%rd18, %r114;
	cvta.to.global.u64 	%rd19, %rd4;
	add.s64 	%rd20, %rd19, %rd18;
	ld.global.u8 	%rs1, [%rd20];
	ld.global.u8 	%rs2, [%rd20+1];
	ld.global.u8 	%rs3, [%rd20+2];
	cvt.rn.f32.u16 	%f68, %rs1;
	mov.f32 	%f69, 0f3F800000;
	sub.f32 	%f70, %f69, %f11;
	mul.f32 	%f71, %f70, %f68;
	fma.rn.f32 	%f72, %f11, 0f00000000, %f71;
	cvt.rzi.u32.f32 	%r115, %f72;
	st.global.u8 	[%rd20], %r115;
	cvt.rn.f32.u16 	%f73, %rs2;
	mul.f32 	%f74, %f70, %f73;
	fma.rn.f32 	%f75, %f11, 0f437F0000, %f74;
	cvt.rzi.u32.f32 	%r116, %f75;
	st.global.u8 	[%rd20+1], %r116;
	cvt.rn.f32.u16 	%f76, %rs3;
	mul.f32 	%f77, %f70, %f76;
	fma.rn.f32 	%f78, %f11, 0f00000000, %f77;
	cvt.rzi.u32.f32 	%r117, %f78;
	st.global.u8 	[%rd20+2], %r117;
$L__BB0_19:
	ret;

}
	// .globl	convert_int_to_float
.visible .entry convert_int_to_float(
	.param .u64 .ptr .align 1 convert_int_to_float_param_0,
	.param .u64 .ptr .align 1 convert_int_to_float_param_1,
	.param .u32 convert_int_to_float_param_2
)
{
	.reg .pred 	%p<2>;
	.reg .b32 	%r<7>;
	.reg .b32 	%f<2>;
	.reg .b64 	%rd<8>;

	ld.param.u64 	%rd1, [convert_int_to_float_param_0];
	ld.param.u64 	%rd2, [convert_int_to_float_param_1];
	ld.param.u32 	%r2, [convert_int_to_float_param_2];
	mov.u32 	%r3, %ctaid.x;
	mov.u32 	%r4, %ntid.x;
	mov.u32 	%r5, %tid.x;
	mad.lo.s32 	%r1, %r3, %r4, %r5;
	setp.ge.s32 	%p1, %r1, %r2;
	@%p1 bra 	$L__BB1_2;
	cvta.to.global.u64 	%rd3, %rd1;
	cvta.to.global.u64 	%rd4, %rd2;
	mul.wide.s32 	%rd5, %r1, 4;
	add.s64 	%rd6, %rd3, %rd5;
	ld.global.u32 	%r6, [%rd6];
	cvt.rn.f32.s32 	%f1, %r6;
	add.s64 	%rd7, %rd4, %rd5;
	st.global.f32 	[%rd7], %f1;
$L__BB1_2:
	ret;

}


// ===== COMPILED SASS (sm_100) =====

	.target	sm_100

	.elftype	@"ET_EXEC"


//--------------------- .note.nv.tkinfo           --------------------------
	.section	.note.nv.tkinfo,"",@"SHT_NOTE"
	.sectionflags	@"SHF_NOTE_NV_TKINFO"
	.tkinfo
        /*0018*/ 	.word	0x00000002
        /*0030*/ 	.string	""
        /*0030*/ 	.string	"ptxas"
        /*0030*/ 	.string	"Cuda compilation tools, release 13.0, V13.0.88"
        /*0030*/ 	.string	"Build cuda_13.0.r13.0/compiler.36424714_0"
        /*0030*/ 	.string	"-arch sm_100 -m 64 "



//--------------------- .note.nv.cuinfo           --------------------------
	.section	.note.nv.cuinfo,"",@"SHT_NOTE"
	.sectionflags	@"SHF_NOTE_NV_CUINFO"
        /*0018*/ 	.short	0x0002
        /*001a*/ 	.short	0x0064
        /*001c*/ 	.short	0x0082
	.zero		2


//--------------------- .nv.info                  --------------------------
	.section	.nv.info,"",@"SHT_CUDA_INFO"
	.align	4


	//----- nvinfo : EIATTR_REGCOUNT
	.align		4
        /*0000*/ 	.byte	0x04, 0x2f
        /*0002*/ 	.short	(.L_1 - .L_0)
	.align		4
.L_0:
        /*0004*/ 	.word	index@(apply_segmentation_overlay_direct)
        /*0008*/ 	.word	0x00000020


	//----- nvinfo : EIATTR_FRAME_SIZE
	.align		4
.L_1:
        /*000c*/ 	.byte	0x04, 0x11
        /*000e*/ 	.short	(.L_3 - .L_2)
	.align		4
.L_2:
        /*0010*/ 	.word	index@(apply_segmentation_overlay_direct)
        /*0014*/ 	.word	0x00000000


	//----- nvinfo : EIATTR_REGCOUNT
	.align		4
.L_3:
        /*0018*/ 	.byte	0x04, 0x2f
        /*001a*/ 	.short	(.L_5 - .L_4)
	.align		4
.L_4:
        /*001c*/ 	.word	index@(convert_int_to_float)
        /*0020*/ 	.word	0x0000000a


	//----- nvinfo : EIATTR_FRAME_SIZE
	.align		4
.L_5:
        /*0024*/ 	.byte	0x04, 0x11
        /*0026*/ 	.short	(.L_7 - .L_6)
	.align		4
.L_6:
        /*0028*/ 	.word	index@(convert_int_to_float)
        /*002c*/ 	.word	0x00000000


	//----- nvinfo : EIATTR_MIN_STACK_SIZE
	.align		4
.L_7:
        /*0030*/ 	.byte	0x04, 0x12
        /*0032*/ 	.short	(.L_9 - .L_8)
	.align		4
.L_8:
        /*0034*/ 	.word	index@(convert_int_to_float)
        /*0038*/ 	.word	0x00000000


	//----- nvinfo : EIATTR_MIN_STACK_SIZE
	.align		4
.L_9:
        /*003c*/ 	.byte	0x04, 0x12
        /*003e*/ 	.short	(.L_11 - .L_10)
	.align		4
.L_10:
        /*0040*/ 	.word	index@(apply_segmentation_overlay_direct)
        /*0044*/ 	.word	0x00000000
.L_11:


//--------------------- .nv.compat                --------------------------
	.section	.nv.compat,"",@"SHT_CUDA_COMPAT_INFO"
	.align	4
        /*0000*/ 	.byte	0x02, 0x09, 0x00, 0x00, 0x02, 0x02, 0x01, 0x00, 0x02, 0x05, 0x05, 0x00, 0x03, 0x07, 0x01, 0x01
        /*0010*/ 	.byte	0x02, 0x03, 0x00, 0x00, 0x02, 0x06, 0x01, 0x00, 0x04, 0x0b, 0x08, 0x00, 0x09, 0x00, 0x00, 0x00
        /*0020*/ 	.byte	0x00, 0x00, 0x00, 0x00


//--------------------- .nv.info.convert_int_to_float --------------------------
	.section	.nv.info.convert_int_to_float,"",@"SHT_CUDA_INFO"
	.sectionflags	@""
	.align	4


	//----- nvinfo : EIATTR_CUDA_API_VERSION
	.align		4
        /*0000*/ 	.byte	0x04, 0x37
        /*0002*/ 	.short	(.L_13 - .L_12)
.L_12:
        /*0004*/ 	.word	0x00000082


	//----- nvinfo : EIATTR_KPARAM_INFO
	.align		4
.L_13:
        /*0008*/ 	.byte	0x04, 0x17
        /*000a*/ 	.short	(.L_15 - .L_14)
.L_14:
        /*000c*/ 	.word	0x00000000
        /*0010*/ 	.short	0x0002
        /*0012*/ 	.short	0x0010
        /*0014*/ 	.byte	0x00, 0xf0, 0x11, 0x00


	//----- nvinfo : EIATTR_KPARAM_INFO
	.align		4
.L_15:
        /*0018*/ 	.byte	0x04, 0x17
        /*001a*/ 	.short	(.L_17 - .L_16)
.L_16:
        /*001c*/ 	.word	0x00000000
        /*0020*/ 	.short	0x0001
        /*0022*/ 	.short	0x0008
        /*0024*/ 	.byte	0x00, 0xf5, 0x21, 0x00


	//----- nvinfo : EIATTR_KPARAM_INFO
	.align		4
.L_17:
        /*0028*/ 	.byte	0x04, 0x17
        /*002a*/ 	.short	(.L_19 - .L_18)
.L_18:
        /*002c*/ 	.word	0x00000000
        /*0030*/ 	.short	0x0000
        /*0032*/ 	.short	0x0000
        /*0034*/ 	.byte	0x00, 0xf5, 0x21, 0x00


	//----- nvinfo : EIATTR_SPARSE_MMA_MASK
	.align		4
.L_19:
        /*0038*/ 	.byte	0x03, 0x50
        /*003a*/ 	.short	0x0000


	//----- nvinfo : EIATTR_MAXREG_COUNT
	.align		4
        /*003c*/ 	.byte	0x03, 0x1b
        /*003e*/ 	.short	0x00ff


	//----- nvinfo : EIATTR_MERCURY_ISA_VERSION
	.align		4
        /*0040*/ 	.byte	0x03, 0x5f
        /*0042*/ 	.short	0x0101


	//----- nvinfo : EIATTR_VRC_CTA_INIT_COUNT
	.align		4
        /*0044*/ 	.byte	0x02, 0x4a
	.zero		1
	.zero		1


	//----- nvinfo : EIATTR_EXIT_INSTR_OFFSETS
	.align		4
        /*0048*/ 	.byte	0x04, 0x1c
        /*004a*/ 	.short	(.L_21 - .L_20)


	//   ....[0]....
.L_20:
        /*004c*/ 	.word	0x00000070


	//   ....[1]....
        /*0050*/ 	.word	0x00000100


	//----- nvinfo : EIATTR_CBANK_PARAM_SIZE
	.align		4
.L_21:
        /*0054*/ 	.byte	0x03, 0x19
        /*0056*/ 	.short	0x0014


	//----- nvinfo : EIATTR_PARAM_CBANK
	.align		4
        /*0058*/ 	.byte	0x04, 0x0a
        /*005a*/ 	.short	(.L_23 - .L_22)
	.align		4
.L_22:
        /*005c*/ 	.word	index@(.nv.constant0.convert_int_to_float)
        /*0060*/ 	.short	0x0380
        /*0062*/ 	.short	0x0014


	//----- nvinfo : EIATTR_SW_WAR
	.align		4
.L_23:
        /*0064*/ 	.byte	0x04, 0x36
        /*0066*/ 	.short	(.L_25 - .L_24)
.L_24:
        /*0068*/ 	.word	0x00000008
.L_25:


//--------------------- .nv.info.apply_segmentation_overlay_direct --------------------------
	.section	.nv.info.apply_segmentation_overlay_direct,"",@"SHT_CUDA_INFO"
	.sectionflags	@""
	.align	4


	//----- nvinfo : EIATTR_CUDA_API_VERSION
	.align		4
        /*0000*/ 	.byte	0x04, 0x37
        /*0002*/ 	.short	(.L_27 - .L_26)
.L_26:
        /*0004*/ 	.word	0x00000082


	//----- nvinfo : EIATTR_KPARAM_INFO
	.align		4
.L_27:
        /*0008*/ 	.byte	0x04, 0x17
        /*000a*/ 	.short	(.L_29 - .L_28)
.L_28:
        /*000c*/ 	.word	0x00000000
        /*0010*/ 	.short	0x0007
        /*0012*/ 	.short	0x0024
        /*0014*/ 	.byte	0x00, 0xf0, 0x11, 0x00


	//----- nvinfo : EIATTR_KPARAM_INFO
	.align		4
.L_29:
        /*0018*/ 	.byte	0x04, 0x17
        /*001a*/ 	.short	(.L_31 - .L_30)
.L_30:
        /*001c*/ 	.word	0x00000000
        /*0020*/ 	.short	0x0006
        /*0022*/ 	.short	0x0020
        /*0024*/ 	.byte	0x00, 0xf0, 0x11, 0x00


	//----- nvinfo : EIATTR_KPARAM_INFO
	.align		4
.L_31:
        /*0028*/ 	.byte	0x04, 0x17
        /*002a*/ 	.short	(.L_33 - .L_32)
.L_32:
        /*002c*/ 	.word	0x00000000
        /*0030*/ 	.short	0x0005
        /*0032*/ 	.short	0x001c
        /*0034*/ 	.byte	0x00, 0xf0, 0x11, 0x00


	//----- nvinfo : EIATTR_KPARAM_INFO
	.align		4
.L_33:
        /*0038*/ 	.byte	0x04, 0x17
        /*003a*/ 	.short	(.L_35 - .L_34)
.L_34:
        /*003c*/ 	.word	0x00000000
        /*0040*/ 	.short	0x0004
        /*0042*/ 	.short	0x0018
        /*0044*/ 	.byte	0x00, 0xf0, 0x11, 0x00


	//----- nvinfo : EIATTR_KPARAM_INFO
	.align		4
.L_35:
        /*0048*/ 	.byte	0x04, 0x17
        /*004a*/ 	.short	(.L_37 - .L_36)
.L_36:
        /*004c*/ 	.word	0x00000000
        /*0050*/ 	.short	0x0003
        /*0052*/ 	.short	0x0014
        /*0054*/ 	.byte	0x00, 0xf0, 0x11, 0x00


	//----- nvinfo : EIATTR_KPARAM_INFO
	.align		4
.L_37:
        /*0058*/ 	.byte	0x04, 0x17
        /*005a*/ 	.short	(.L_39 - .L_38)
.L_38:
        /*005c*/ 	.word	0x00000000
        /*0060*/ 	.short	0x0002
        /*0062*/ 	.short	0x0010
        /*0064*/ 	.byte	0x00, 0xf0, 0x11, 0x00


	//----- nvinfo : EIATTR_KPARAM_INFO
	.align		4
.L_39:
        /*0068*/ 	.byte	0x04, 0x17
        /*006a*/ 	.short	(.L_41 - .L_40)
.L_40:
        /*006c*/ 	.word	0x00000000
        /*0070*/ 	.short	0x0001
        /*0072*/ 	.short	0x0008
        /*0074*/ 	.byte	0x00, 0xf5, 0x21, 0x00


	//----- nvinfo : EIATTR_KPARAM_INFO
	.align		4
.L_41:
        /*0078*/ 	.byte	0x04, 0x17
        /*007a*/ 	.short	(.L_43 - .L_42)
.L_42:
        /*007c*/ 	.word	0x00000000
        /*0080*/ 	.short	0x0000
        /*0082*/ 	.short	0x0000
        /*0084*/ 	.byte	0x00, 0xf5, 0x21, 0x00


	//----- nvinfo : EIATTR_SPARSE_MMA_MASK
	.align		4
.L_43:
        /*0088*/ 	.byte	0x03, 0x50
        /*008a*/ 	.short	0x0000


	//----- nvinfo : EIATTR_MAXREG_COUNT
	.align		4
        /*008c*/ 	.byte	0x03, 0x1b
        /*008e*/ 	.short	0x00ff


	//----- nvinfo : EIATTR_MERCURY_ISA_VERSION
	.align		4
        /*0090*/ 	.byte	0x03, 0x5f
        /*0092*/ 	.short	0x0101


	//----- nvinfo : EIATTR_VRC_CTA_INIT_COUNT
	.align		4
        /*0094*/ 	.byte	0x02, 0x4a
	.zero		1
	.zero		1


	//----- nvinfo : EIATTR_EXIT_INSTR_OFFSETS
	.align		4
        /*0098*/ 	.byte	0x04, 0x1c
        /*009a*/ 	.short	(.L_45 - .L_44)


	//   ....[0]....
.L_44:
        /*009c*/ 	.word	0x000000c0


	//   ....[1]....
        /*00a0*/ 	.word	0x00000ee0


	//   ....[2]....
        /*00a4*/ 	.word	0x00001080


	//----- nvinfo : EIATTR_CBANK_PARAM_SIZE
	.align		4
.L_45:
        /*00a8*/ 	.byte	0x03, 0x19
        /*00aa*/ 	.short	0x0028


	//----- nvinfo : EIATTR_PARAM_CBANK
	.align		4
        /*00ac*/ 	.byte	0x04, 0x0a
        /*00ae*/ 	.short	(.L_47 - .L_46)
	.align		4
.L_46:
        /*00b0*/ 	.word	index@(.nv.constant0.apply_segmentation_overlay_direct)
        /*00b4*/ 	.short	0x0380
        /*00b6*/ 	.short	0x0028


	//----- nvinfo : EIATTR_SW_WAR
	.align		4
.L_47:
        /*00b8*/ 	.byte	0x04, 0x36
        /*00ba*/ 	.short	(.L_49 - .L_48)
.L_48:
        /*00bc*/ 	.word	0x00000008
.L_49:


//--------------------- .nv.callgraph             --------------------------
	.section	.nv.callgraph,"",@"SHT_CUDA_CALLGRAPH"
	.align	4
	.sectionentsize	8
	.align		4
        /*0000*/ 	.word	0x00000000
	.align		4
        /*0004*/ 	.word	0xffffffff
	.align		4
        /*0008*/ 	.word	0x00000000
	.align		4
        /*000c*/ 	.word	0xfffffffe
	.align		4
        /*0010*/ 	.word	0x00000000
	.align		4
        /*0014*/ 	.word	0xfffffffd
	.align		4
        /*0018*/ 	.word	0x00000000
	.align		4
        /*001c*/ 	.word	0xfffffffc


//--------------------- .text.convert_int_to_float --------------------------
	.section	.text.convert_int_to_float,"ax",@progbits
	.align	128
        .global         convert_int_to_float
        .type           convert_int_to_float,@function
        .size           convert_int_to_float,(.L_x_9 - convert_int_to_float)
        .other          convert_int_to_float,@"STO_CUDA_ENTRY STV_DEFAULT"
convert_int_to_float:
.text.convert_int_to_float:
[----:B------:R-:W-:Y:S01]  /*0000*/  LDC R1, c[0x0][0x37c] ;  /* 0x0000df00ff017b82 */ /* 0x000fe20000000800 */
[----:B------:R-:W0:Y:S07]  /*0010*/  S2R R0, SR_TID.X ;  /* 0x0000000000007919 */ /* 0x000e2e0000002100 */
[----:B------:R-:W0:Y:S01]  /*0020*/  S2UR UR4, SR_CTAID.X ;  /* 0x00000000000479c3 */ /* 0x000e220000002500 */
[----:B------:R-:W1:Y:S07]  /*0030*/  LDCU UR5, c[0x0][0x390] ;  /* 0x00007200ff0577ac */ /* 0x000e6e0008000800 */
[----:B------:R-:W0:Y:S02]  /*0040*/  LDC R7, c[0x0][0x360] ;  /* 0x0000d800ff077b82 */ /* 0x000e240000000800 */
[----:B0-----:R-:W-:-:S05]  /*0050*/  IMAD R7, R7, UR4, R0 ;  /* 0x0000000407077c24 */ /* 0x001fca000f8e0200 */
[----:B-1----:R-:W-:-:S13]  /*0060*/  ISETP.GE.AND P0, PT, R7, UR5, PT ;  /* 0x0000000507007c0c */ /* 0x002fda000bf06270 */
[----:B------:R-:W-:Y:S05]  /*0070*/  @P0 EXIT ;  /* 0x000000000000094d */ /* 0x000fea0003800000 */
[----:B------:R-:W0:Y:S01]  /*0080*/  LDC.64 R2, c[0x0][0x380] ;  /* 0x0000e000ff027b82 */ /* 0x000e220000000a00 */
[----:B------:R-:W1:Y:S07]  /*0090*/  LDCU.64 UR4, c[0x0][0x358] ;  /* 0x00006b00ff0477ac */ /* 0x000e6e0008000a00 */
[----:B------:R-:W2:Y:S01]  /*00a0*/  LDC.64 R4, c[0x0][0x388] ;  /* 0x0000e200ff047b82 */ /* 0x000ea20000000a00 */
[----:B0-----:R-:W-:-:S06]  /*00b0*/  IMAD.WIDE R2, R7, 0x4, R2 ;  /* 0x0000000407027825 */ /* 0x001fcc00078e0202 */
[----:B-1----:R-:W3:Y:S01]  /*00c0*/  LDG.E R2, desc[UR4][R2.64] ;  /* 0x0000000402027981 */ /* 0x002ee2000c1e1900 */
[----:B--2---:R-:W-:Y:S01]  /*00d0*/  IMAD.WIDE R4, R7, 0x4, R4 ;  /* 0x0000000407047825 */ /* 0x004fe200078e0204 */
[----:B---3--:R-:W-:-:S05]  /*00e0*/  I2FP.F32.S32 R7, R2 ;  /* 0x0000000200077245 */ /* 0x008fca0000201400 */
[----:B------:R-:W-:Y:S01]  /*00f0*/  STG.E desc[UR4][R4.64], R7 ;  /* 0x0000000704007986 */ /* 0x000fe2000c101904 */
[----:B------:R-:W-:Y:S05]  /*0100*/  EXIT ;  /* 0x000000000000794d */ /* 0x000fea0003800000 */
.L_x_0:
[----:B------:R-:W-:-:S00]  /*0110*/  BRA `(.L_x_0) ;  /* 0xfffffffc00fc7947 */ /* 0x000fc0000383ffff */
[----:B------:R-:W-:-:S00]  /*0120*/  NOP ;  /* 0x0000000000007918 */ /* 0x000fc00000000000 */
        /* <DEDUP_REMOVED lines=13> */
.L_x_9:


//--------------------- .text.apply_segmentation_overlay_direct --------------------------
	.section	.text.apply_segmentation_overlay_direct,"ax",@progbits
	.align	128
        .global         apply_segmentation_overlay_direct
        .type           apply_segmentation_overlay_direct,@function
        .size           apply_segmentation_overlay_direct,(.L_x_10 - apply_segmentation_overlay_direct)
        .other          apply_segmentation_overlay_direct,@"STO_CUDA_ENTRY STV_DEFAULT"
apply_segmentation_overlay_direct:
.text.apply_segmentation_overlay_direct:
[----:B------:R-:W-:Y:S01]  /*0000*/  LDC R1, c[0x0][0x37c] ;  /* 0x0000df00ff017b82 */ /* 0x000fe20000000800 */
[----:B------:R-:W0:Y:S07]  /*0010*/  S2R R5, SR_TID.Y ;  /* 0x0000000000057919 */ /* 0x000e2e0000002200 */
[----:B------:R-:W1:Y:S01]  /*0020*/  LDC R9, c[0x0][0x360] ;  /* 0x0000d800ff097b82 */ /* 0x000e620000000800 */
[----:B------:R-:W1:Y:S07]  /*0030*/  S2R R4, SR_TID.X ;  /* 0x0000000000047919 */ /* 0x000e6e0000002100 */
[----:B------:R-:W0:Y:S08]  /*0040*/  S2UR UR5, SR_CTAID.Y ;  /* 0x00000000000579c3 */ /* 0x000e300000002600 */
[----:B------:R-:W0:Y:S08]  /*0050*/  LDC R0, c[0x0][0x364] ;  /* 0x0000d900ff007b82 */ /* 0x000e300000000800 */
[----:B------:R-:W1:Y:S08]  /*0060*/  S2UR UR4, SR_CTAID.X ;  /* 0x00000000000479c3 */ /* 0x000e700000002500 */
[----:B------:R-:W2:Y:S01]  /*0070*/  LDC.64 R2, c[0x0][0x390] ;  /* 0x0000e400ff027b82 */ /* 0x000ea20000000a00 */
[----:B0-----:R-:W-:-:S02]  /*0080*/  IMAD R0, R0, UR5, R5 ;  /* 0x0000000500007c24 */ /* 0x001fc4000f8e0205 */
[----:B-1----:R-:W-:-:S03]  /*0090*/  IMAD R9, R9, UR4, R4 ;  /* 0x0000000409097c24 */ /* 0x002fc6000f8e0204 */
[----:B--2---:R-:W-:-:S04]  /*00a0*/  ISETP.GE.AND P0, PT, R0, R3, PT ;  /* 0x000000030000720c */ /* 0x004fc80003f06270 */
[----:B------:R-:W-:-:S13]  /*00b0*/  ISETP.GE.OR P0, PT, R9, R2, P0 ;  /* 0x000000020900720c */ /* 0x000fda0000706670 */
[----:B------:R-:W-:Y:S05]  /*00c0*/  @P0 EXIT ;  /* 0x000000000000094d */ /* 0x000fea0003800000 */
[----:B------:R-:W-:Y:S01]  /*00d0*/  IABS R4, R3 ;  /* 0x0000000300047213 */ /* 0x000fe20000000000 */
[----:B------:R-:W0:Y:S01]  /*00e0*/  LDCU UR5, c[0x0][0x39c] ;  /* 0x00007380ff0577ac */ /* 0x000e220008000800 */
[----:B------:R-:W-:Y:S02]  /*00f0*/  IABS R5, R2 ;  /* 0x0000000200057213 */ /* 0x000fe40000000000 */
[----:B------:R-:W1:Y:S01]  /*0100*/  I2F.RP R12, R4 ;  /* 0x00000004000c7306 */ /* 0x000e620000209400 */
[----:B------:R-:W2:Y:S01]  /*0110*/  LDCU UR4, c[0x0][0x3a0] ;  /* 0x00007400ff0477ac */ /* 0x000ea20008000800 */
[----:B------:R-:W3:Y:S06]  /*0120*/  LDCU.64 UR8, c[0x0][0x358] ;  /* 0x00006b00ff0877ac */ /* 0x000eec0008000a00 */
[----:B------:R-:W4:Y:S08]  /*0130*/  I2F.RP R8, R5 ;  /* 0x0000000500087306 */ /* 0x000f300000209400 */
[----:B-1----:R-:W1:Y:S01]  /*0140*/  MUFU.RCP R12, R12 ;  /* 0x0000000c000c7308 */ /* 0x002e620000001000 */
[----:B--2---:R-:W-:-:S07]  /*0150*/  IMAD R13, R9, UR4, RZ ;  /* 0x00000004090d7c24 */ /* 0x004fce000f8e02ff */
[----:B----4-:R-:W2:Y:S01]  /*0160*/  MUFU.RCP R8, R8 ;  /* 0x0000000800087308 */ /* 0x010ea20000001000 */
[----:B-1----:R-:W-:Y:S02]  /*0170*/  VIADD R10, R12, 0xffffffe ;  /* 0x0ffffffe0c0a7836 */ /* 0x002fe40000000000 */
[----:B0-----:R-:W-:Y:S01]  /*0180*/  IMAD R12, R0, UR5, RZ ;  /* 0x00000005000c7c24 */ /* 0x001fe2000f8e02ff */
[----:B------:R-:W0:Y:S04]  /*0190*/  LDCU UR5, c[0x0][0x398] ;  /* 0x00007300ff0577ac */ /* 0x000e280008000800 */
[----:B------:R1:W4:Y:S01]  /*01a0*/  F2I.FTZ.U32.TRUNC.NTZ R11, R10 ;  /* 0x0000000a000b7305 */ /* 0x000322000021f000 */
[----:B--2---:R-:W-:Y:S01]  /*01b0*/  VIADD R6, R8, 0xffffffe ;  /* 0x0ffffffe08067836 */ /* 0x004fe20000000000 */
[----:B------:R-:W-:-:S02]  /*01c0*/  IABS R8, R13 ;  /* 0x0000000d00087213 */ /* 0x000fc40000000000 */
[----:B------:R-:W-:-:S04]  /*01d0*/  LOP3.LUT R13, R13, R2, RZ, 0x3c, !PT ;  /* 0x000000020d0d7212 */ /* 0x000fc800078e3cff */
[----:B------:R2:W5:Y:S01]  /*01e0*/  F2I.FTZ.U32.TRUNC.NTZ R7, R6 ;  /* 0x0000000600077305 */ /* 0x000562000021f000 */
[----:B-1----:R-:W-:Y:S01]  /*01f0*/  IMAD.MOV.U32 R10, RZ, RZ, RZ ;  /* 0x000000ffff0a7224 */ /* 0x002fe200078e00ff */
[----:B------:R-:W-:Y:S01]  /*0200*/  ISETP.GE.AND P3, PT, R13, RZ, PT ;  /* 0x000000ff0d00720c */ /* 0x000fe20003f66270 */
[----:B----4-:R-:W-:Y:S02]  /*0210*/  IMAD.MOV R15, RZ, RZ, -R11 ;  /* 0x000000ffff0f7224 */ /* 0x010fe400078e0a0b */
[----:B--2---:R-:W-:Y:S01]  /*0220*/  IMAD.MOV.U32 R6, RZ, RZ, RZ ;  /* 0x000000ffff067224 */ /* 0x004fe200078e00ff */
[----:B0-----:R-:W-:Y:S01]  /*0230*/  UISETP.NE.AND UP0, UPT, UR5, 0x1, UPT ;  /* 0x000000010500788c */ /* 0x001fe2000bf05270 */
[----:B------:R-:W-:Y:S02]  /*0240*/  IMAD R15, R15, R4, RZ ;  /* 0x000000040f0f7224 */ /* 0x000fe400078e02ff */
[----:B-----5:R-:W-:Y:S02]  /*0250*/  IMAD.MOV R14, RZ, RZ, -R7 ;  /* 0x000000ffff0e7224 */ /* 0x020fe400078e0a07 */
[----:B------:R-:W-:-:S04]  /*0260*/  IMAD.HI.U32 R10, R11, R15, R10 ;  /* 0x0000000f0b0a7227 */ /* 0x000fc800078e000a */
[----:B------:R-:W-:Y:S01]  /*0270*/  IMAD R11, R14, R5, RZ ;  /* 0x000000050e0b7224 */ /* 0x000fe200078e02ff */
[----:B------:R-:W-:Y:S02]  /*0280*/  IABS R14, R12 ;  /* 0x0000000c000e7213 */ /* 0x000fe40000000000 */
[----:B------:R-:W-:Y:S01]  /*0290*/  LOP3.LUT R12, R12, R3, RZ, 0x3c, !PT ;  /* 0x000000030c0c7212 */ /* 0x000fe200078e3cff */
[----:B------:R-:W-:-:S03]  /*02a0*/  IMAD.HI.U32 R6, R7, R11, R6 ;  /* 0x0000000b07067227 */ /* 0x000fc600078e0006 */
[----:B------:R-:W-:Y:S01]  /*02b0*/  ISETP.GE.AND P2, PT, R12, RZ, PT ;  /* 0x000000ff0c00720c */ /* 0x000fe20003f46270 */
[----:B------:R-:W-:Y:S02]  /*02c0*/  IMAD.MOV.U32 R7, RZ, RZ, R14 ;  /* 0x000000ffff077224 */ /* 0x000fe400078e000e */
[----:B------:R-:W-:-:S04]  /*02d0*/  IMAD.HI.U32 R6, R6, R8, RZ ;  /* 0x0000000806067227 */ /* 0x000fc800078e00ff */
[----:B------:R-:W-:-:S04]  /*02e0*/  IMAD.HI.U32 R10, R10, R7, RZ ;  /* 0x000000070a0a7227 */ /* 0x000fc800078e00ff */
[----:B------:R-:W-:Y:S02]  /*02f0*/  IMAD.MOV R14, RZ, RZ, -R10 ;  /* 0x000000ffff0e7224 */ /* 0x000fe400078e0a0a */
[----:B------:R-:W-:Y:S02]  /*0300*/  IMAD.MOV R11, RZ, RZ, -R6 ;  /* 0x000000ffff0b7224 */ /* 0x000fe400078e0a06 */
[----:B------:R-:W-:Y:S02]  /*0310*/  IMAD R7, R4, R14, R7 ;  /* 0x0000000e04077224 */ /* 0x000fe400078e0207 */
[----:B------:R-:W-:-:S03]  /*0320*/  IMAD R8, R5, R11, R8 ;  /* 0x0000000b05087224 */ /* 0x000fc600078e0208 */
[----:B------:R-:W-:Y:S02]  /*0330*/  ISETP.GT.U32.AND P5, PT, R4, R7, PT ;  /* 0x000000070400720c */ /* 0x000fe40003fa4070 */
[----:B------:R-:W-:-:S11]  /*0340*/  ISETP.GT.U32.AND P4, PT, R5, R8, PT ;  /* 0x000000080500720c */ /* 0x000fd60003f84070 */
[----:B------:R-:W-:Y:S02]  /*0350*/  @!P5 IMAD.IADD R7, R7, 0x1, -R4 ;  /* 0x000000010707d824 */ /* 0x000fe400078e0a04 */
[----:B------:R-:W-:Y:S02]  /*0360*/  @!P4 IMAD.IADD R8, R8, 0x1, -R5 ;  /* 0x000000010808c824 */ /* 0x000fe400078e0a05 */
[----:B------:R-:W-:Y:S01]  /*0370*/  @!P5 VIADD R10, R10, 0x1 ;  /* 0x000000010a0ad836 */ /* 0x000fe20000000000 */
[----:B------:R-:W-:Y:S01]  /*0380*/  ISETP.GE.U32.AND P0, PT, R7, R4, PT ;  /* 0x000000040700720c */ /* 0x000fe20003f06070 */
[----:B------:R-:W-:Y:S01]  /*0390*/  @!P4 VIADD R6, R6, 0x1 ;  /* 0x000000010606c836 */ /* 0x000fe20000000000 */
[----:B------:R-:W-:Y:S02]  /*03a0*/  ISETP.GE.U32.AND P1, PT, R8, R5, PT ;  /* 0x000000050800720c */ /* 0x000fe40003f26070 */
[----:B------:R-:W-:Y:S02]  /*03b0*/  ISETP.NE.AND P5, PT, R3, RZ, PT ;  /* 0x000000ff0300720c */ /* 0x000fe40003fa5270 */
[----:B------:R-:W-:-:S07]  /*03c0*/  ISETP.NE.AND P4, PT, R2, RZ, PT ;  /* 0x000000ff0200720c */ /* 0x000fce0003f85270 */
[----:B------:R-:W-:Y:S02]  /*03d0*/  @P0 VIADD R10, R10, 0x1 ;  /* 0x000000010a0a0836 */ /* 0x000fe40000000000 */
[----:B------:R-:W-:Y:S02]  /*03e0*/  @P1 VIADD R6, R6, 0x1 ;  /* 0x0000000106061836 */ /* 0x000fe40000000000 */
[----:B------:R-:W-:Y:S01]  /*03f0*/  @!P2 IMAD.MOV R10, RZ, RZ, -R10 ;  /* 0x000000ffff0aa224 */ /* 0x000fe200078e0a0a */
[----:B------:R-:W-:Y:S01]  /*0400*/  @!P5 LOP3.LUT R10, RZ, R3, RZ, 0x33, !PT ;  /* 0x00000003ff0ad212 */ /* 0x000fe200078e33ff */
[----:B------:R-:W-:Y:S01]  /*0410*/  @!P3 IMAD.MOV R6, RZ, RZ, -R6 ;  /* 0x000000ffff06b224 */ /* 0x000fe200078e0a06 */
[----:B------:R-:W-:Y:S01]  /*0420*/  @!P4 LOP3.LUT R6, RZ, R2, RZ, 0x33, !PT ;  /* 0x00000002ff06c212 */ /* 0x000fe200078e33ff */
[----:B---3--:R-:W-:Y:S06]  /*0430*/  BRA.U UP0, `(.L_x_1) ;  /* 0x00000001001c7547 */ /* 0x008fec000b800000 */
[----:B------:R-:W0:Y:S01]  /*0440*/  LDC.64 R4, c[0x0][0x388] ;  /* 0x0000e200ff047b82 */ /* 0x000e220000000a00 */
[----:B------:R-:W-:-:S04]  /*0450*/  IMAD R3, R10, UR4, R6 ;  /* 0x000000040a037c24 */ /* 0x000fc8000f8e0206 */
[----:B0-----:R-:W-:-:S06]  /*0460*/  IMAD.WIDE R4, R3, 0x4, R4 ;  /* 0x0000000403047825 */ /* 0x001fcc00078e0204 */
[----:B------:R-:W2:Y:S02]  /*0470*/  LDG.E R4, desc[UR8][R4.64] ;  /* 0x0000000804047981 */ /* 0x000ea4000c1e1900 */
[----:B--2---:R-:W-:-:S06]  /*0480*/  FADD R3, R4, 0.5 ;  /* 0x3f00000004037421 */ /* 0x004fcc0000000000 */
[----:B------:R-:W0:Y:S01]  /*0490*/  F2I.TRUNC.NTZ R3, R3 ;  /* 0x0000000300037305 */ /* 0x000e22000020f100 */
[----:B------:R-:W-:Y:S05]  /*04a0*/  BRA `(.L_x_2) ;  /* 0x0000000800887947 */ /* 0x000fea0003800000 */
.L_x_1:
[----:B------:R-:W-:Y:S01]  /*04b0*/  UISETP.GE.AND UP0, UPT, UR5, 0x2, UPT ;  /* 0x000000020500788c */ /* 0x000fe2000bf06270 */
[----:B------:R-:W-:Y:S02]  /*04c0*/  IMAD R6, R10, UR4, R6 ;  /* 0x000000040a067c24 */ /* 0x000fe4000f8e0206 */
[----:B------:R-:W-:-:S06]  /*04d0*/  IMAD.MOV.U32 R3, RZ, RZ, RZ ;  /* 0x000000ffff037224 */ /* 0x000fcc00078e00ff */
[----:B------:R-:W-:Y:S05]  /*04e0*/  BRA.U !UP0, `(.L_x_2) ;  /* 0x0000000908787547 */ /* 0x000fea000b800000 */
[----:B------:R-:W0:Y:S01]  /*04f0*/  LDC.64 R4, c[0x0][0x388] ;  /* 0x0000e200ff047b82 */ /* 0x000e220000000a00 */
[----:B------:R-:W-:-:S04]  /*0500*/  IMAD R3, R6, UR5, RZ ;  /* 0x0000000506037c24 */ /* 0x000fc8000f8e02ff */
[----:B0-----:R-:W-:-:S05]  /*0510*/  IMAD.WIDE R4, R3, 0x4, R4 ;  /* 0x0000000403047825 */ /* 0x001fca00078e0204 */
[----:B------:R0:W5:Y:S01]  /*0520*/  LDG.E R8, desc[UR8][R4.64] ;  /* 0x0000000804087981 */ /* 0x000162000c1e1900 */
[----:B------:R-:W-:Y:S01]  /*0530*/  UIADD3 UR4, UPT, UPT, UR5, -0x1, URZ ;  /* 0xffffffff05047890 */ /* 0x000fe2000fffe0ff */
[----:B------:R-:W-:Y:S01]  /*0540*/  IMAD.MOV.U32 R3, RZ, RZ, RZ ;  /* 0x000000ffff037224 */ /* 0x000fe200078e00ff */
[----:B------:R-:W-:Y:S01]  /*0550*/  UIADD3 UR5, UPT, UPT, UR5, -0x2, URZ ;  /* 0xfffffffe05057890 */ /* 0x000fe2000fffe0ff */
[----:B------:R-:W-:Y:S01]  /*0560*/  IMAD.MOV.U32 R10, RZ, RZ, 0x1 ;  /* 0x00000001ff0a7424 */ /* 0x000fe200078e00ff */
[----:B------:R-:W-:Y:S02]  /*0570*/  ULOP3.LUT UR6, UR4, 0xf, URZ, 0xc0, !UPT ;  /* 0x0000000f04067892 */ /* 0x000fe4000f8ec0ff */
[----:B------:R-:W-:-:S09]  /*0580*/  UISETP.GE.U32.AND UP0, UPT, UR5, 0xf, UPT ;  /* 0x0000000f0500788c */ /* 0x000fd2000bf06070 */
[----:B0-----:R-:W-:Y:S05]  /*0590*/  BRA.U !UP0, `(.L_x_3) ;  /* 0x0000000508247547 */ /* 0x001fea000b800000 */
[----:B------:R-:W-:Y:S01]  /*05a0*/  IMAD.MOV.U32 R10, RZ, RZ, RZ ;  /* 0x000000ffff0a7224 */ /* 0x000fe200078e00ff */
[----:B------:R-:W-:Y:S01]  /*05b0*/  ULOP3.LUT UR5, UR4, 0xfffffff0, URZ, 0xc0, !UPT ;  /* 0xfffffff004057892 */ /* 0x000fe2000f8ec0ff */
[----:B------:R-:W-:-:S11]  /*05c0*/  IMAD.MOV.U32 R3, RZ, RZ, RZ ;  /* 0x000000ffff037224 */ /* 0x000fd600078e00ff */
.L_x_4:
[----:B------:R-:W-:-:S04]  /*05d0*/  VIADD R19, R10, 0x1 ;  /* 0x000000010a137836 */ /* 0x000fc80000000000 */
[----:B------:R-:W-:-:S05]  /*05e0*/  IMAD.WIDE R6, R19, 0x4, R4 ;  /* 0x0000000413067825 */ /* 0x000fca00078e0204 */
[----:B------:R-:W2:Y:S04]  /*05f0*/  LDG.E R25, desc[UR8][R6.64] ;  /* 0x0000000806197981 */ /* 0x000ea8000c1e1900 */
[----:B------:R-:W3:Y:S04]  /*0600*/  LDG.E R27, desc[UR8][R6.64+0x4] ;  /* 0x00000408061b7981 */ /* 0x000ee8000c1e1900 */
[----:B------:R-:W4:Y:S04]  /*0610*/  LDG.E R29, desc[UR8][R6.64+0x8] ;  /* 0x00000808061d7981 */ /* 0x000f28000c1e1900 */
        /* <DEDUP_REMOVED lines=12> */
[----:B------:R-:W4:Y:S01]  /*06e0*/  LDG.E R24, desc[UR8][R6.64+0x3c] ;  /* 0x00003c0806187981 */ /* 0x000f22000c1e1900 */
[----:B--2--5:R-:W-:-:S04]  /*06f0*/  FSETP.GT.AND P2, PT, R25, R8, PT ;  /* 0x000000081900720b */ /* 0x024fc80003f44000 */
[----:B------:R-:W-:Y:S02]  /*0700*/  FSEL R8, R25, R8, P2 ;  /* 0x0000000819087208 */ /* 0x000fe40001000000 */
[----:B------:R-:W-:Y:S02]  /*0710*/  SEL R3, R19, R3, P2 ;  /* 0x0000000313037207 */ /* 0x000fe40001000000 */
[----:B---3--:R-:W-:-:S04]  /*0720*/  FSETP.GT.AND P3, PT, R27, R8, PT ;  /* 0x000000081b00720b */ /* 0x008fc80003f64000 */
[----:B------:R-:W-:-:S04]  /*0730*/  FSEL R8, R27, R8, P3 ;  /* 0x000000081b087208 */ /* 0x000fc80001800000 */
[----:B----4-:R-:W-:-:S04]  /*0740*/  FSETP.GT.AND P1, PT, R29, R8, PT ;  /* 0x000000081d00720b */ /* 0x010fc80003f24000 */
[----:B------:R-:W-:Y:S01]  /*0750*/  FSEL R8, R29, R8, P1 ;  /* 0x000000081d087208 */ /* 0x000fe20000800000 */
[----:B------:R-:W-:-:S03]  /*0760*/  @P3 VIADD R3, R10, 0x2 ;  /* 0x000000020a033836 */ /* 0x000fc60000000000 */
[----:B------:R-:W-:-:S04]  /*0770*/  FSETP.GT.AND P6, PT, R23, R8, PT ;  /* 0x000000081700720b */ /* 0x000fc80003fc4000 */
        /* <DEDUP_REMOVED lines=37> */
[C---:B------:R-:W-:Y:S02]  /*09d0*/  @P1 VIADD R3, R10.reuse, 0xf ;  /* 0x0000000f0a031836 */ /* 0x040fe40000000000 */
[----:B------:R-:W-:-:S05]  /*09e0*/  VIADD R10, R10, 0x10 ;  /* 0x000000100a0a7836 */ /* 0x000fca0000000000 */
[C---:B------:R-:W-:Y:S02]  /*09f0*/  ISETP.NE.AND P1, PT, R10.reuse, UR5, PT ;  /* 0x000000050a007c0c */ /* 0x040fe4000bf25270 */
[----:B------:R-:W-:-:S11]  /*0a00*/  SEL R3, R10, R3, P0 ;  /* 0x000000030a037207 */ /* 0x000fd60000000000 */
[----:B------:R-:W-:Y:S05]  /*0a10*/  @P1 BRA `(.L_x_4) ;  /* 0xfffffff800ec1947 */ /* 0x000fea000383ffff */
[----:B------:R-:W-:-:S07]  /*0a20*/  VIADD R10, R10, 0x1 ;  /* 0x000000010a0a7836 */ /* 0x000fce0000000000 */
.L_x_3:
[----:B------:R-:W-:-:S09]  /*0a30*/  UISETP.NE.AND UP0, UPT, UR6, URZ, UPT ;  /* 0x000000ff0600728c */ /* 0x000fd2000bf05270 */
[----:B------:R-:W-:Y:S05]  /*0a40*/  BRA.U !UP0, `(.L_x_2) ;  /* 0x0000000508207547 */ /* 0x000fea000b800000 */
[----:B------:R-:W-:Y:S02]  /*0a50*/  UISETP.GE.U32.AND UP0, UPT, UR6, 0x8, UPT ;  /* 0x000000080600788c */ /* 0x000fe4000bf06070 */
[----:B------:R-:W-:-:S04]  /*0a60*/  ULOP3.LUT UR5, UR4, 0x7, URZ, 0xc0, !UPT ;  /* 0x0000000704057892 */ /* 0x000fc8000f8ec0ff */
[----:B------:R-:W-:-:S03]  /*0a70*/  UISETP.NE.AND UP1, UPT, UR5, URZ, UPT ;  /* 0x000000ff0500728c */ /* 0x000fc6000bf25270 */
[----:B------:R-:W-:Y:S08]  /*0a80*/  BRA.U !UP0, `(.L_x_5) ;  /* 0x0000000108887547 */ /* 0x000ff0000b800000 */
        /* <DEDUP_REMOVED lines=31> */
[----:B------:R-:W-:-:S08]  /*0c80*/  @P2 VIADD R3, R10, 0x6 ;  /* 0x000000060a032836 */ /* 0x000fd00000000000 */
[C---:B------:R-:W-:Y:S02]  /*0c90*/  @P3 VIADD R3, R10.reuse, 0x7 ;  /* 0x000000070a033836 */ /* 0x040fe40000000000 */
[----:B------:R-:W-:-:S07]  /*0ca0*/  VIADD R10, R10, 0x8 ;  /* 0x000000080a0a7836 */ /* 0x000fce0000000000 */
.L_x_5:
        /* <DEDUP_REMOVED lines=20> */
[----:B------:R-:W-:-:S08]  /*0df0*/  @P2 VIADD R3, R10, 0x2 ;  /* 0x000000020a032836 */ /* 0x000fd00000000000 */
[C---:B------:R-:W-:Y:S02]  /*0e00*/  @P3 VIADD R3, R10.reuse, 0x3 ;  /* 0x000000030a033836 */ /* 0x040fe40000000000 */
[----:B------:R-:W-:-:S07]  /*0e10*/  VIADD R10, R10, 0x4 ;  /* 0x000000040a0a7836 */ /* 0x000fce0000000000 */
.L_x_6:
[----:B------:R-:W-:Y:S05]  /*0e20*/  BRA.U !UP1, `(.L_x_2) ;  /* 0x0000000109287547 */ /* 0x000fea000b800000 */
[----:B------:R-:W-:-:S12]  /*0e30*/  UIADD3 UR4, UPT, UPT, -UR4, URZ, URZ ;  /* 0x000000ff04047290 */ /* 0x000fd8000fffe1ff */
.L_x_7:
[----:B------:R-:W-:-:S06]  /*0e40*/  IMAD.WIDE R6, R10, 0x4, R4 ;  /* 0x000000040a067825 */ /* 0x000fcc00078e0204 */
[----:B------:R-:W2:Y:S01]  /*0e50*/  LDG.E R7, desc[UR8][R6.64] ;  /* 0x0000000806077981 */ /* 0x000ea2000c1e1900 */
[----:B------:R-:W-:-:S04]  /*0e60*/  UIADD3 UR4, UPT, UPT, UR4, 0x1, URZ ;  /* 0x0000000104047890 */ /* 0x000fc8000fffe0ff */
[----:B------:R-:W-:Y:S01]  /*0e70*/  UISETP.NE.AND UP0, UPT, UR4, URZ, UPT ;  /* 0x000000ff0400728c */ /* 0x000fe2000bf05270 */
[----:B--2--5:R-:W-:-:S04]  /*0e80*/  FSETP.GT.AND P0, PT, R7, R8, PT ;  /* 0x000000080700720b */ /* 0x024fc80003f04000 */
[C---:B------:R-:W-:Y:S01]  /*0e90*/  SEL R3, R10.reuse, R3, P0 ;  /* 0x000000030a037207 */ /* 0x040fe20000000000 */
[----:B------:R-:W-:Y:S01]  /*0ea0*/  VIADD R10, R10, 0x1 ;  /* 0x000000010a0a7836 */ /* 0x000fe20000000000 */
[----:B------:R-:W-:Y:S02]  /*0eb0*/  FSEL R8, R7, R8, P0 ;  /* 0x0000000807087208 */ /* 0x000fe40000000000 */
[----:B------:R-:W-:Y:S05]  /*0ec0*/  BRA.U UP0, `(.L_x_7) ;  /* 0xfffffffd00dc7547 */ /* 0x000fea000b83ffff */
.L_x_2:
[----:B0-----:R-:W-:-:S13]  /*0ed0*/  ISETP.NE.AND P0, PT, R3, 0x1, PT ;  /* 0x000000010300780c */ /* 0x001fda0003f05270 */
[----:B------:R-:W-:Y:S05]  /*0ee0*/  @P0 EXIT ;  /* 0x000000000000094d */ /* 0x000fea0003800000 */
[----:B------:R-:W0:Y:S01]  /*0ef0*/  LDCU.64 UR4, c[0x0][0x380] ;  /* 0x00007000ff0477ac */ /* 0x000e220008000a00 */
[----:B------:R-:W-:Y:S02]  /*0f00*/  IMAD R0, R0, R2, R9 ;  /* 0x0000000200007224 */ /* 0x000fe400078e0209 */
[----:B------:R-:W1:Y:S02]  /*0f10*/  LDC R9, c[0x0][0x3a4] ;  /* 0x0000e900ff097b82 */ /* 0x000e640000000800 */
[----:B------:R-:W-:-:S05]  /*0f20*/  IMAD.SHL.U32 R0, R0, 0x4, RZ ;  /* 0x0000000400007824 */ /* 0x000fca00078e00ff */
[----:B0-----:R-:W-:-:S04]  /*0f30*/  IADD3 R2, P0, PT, R0, UR4, RZ ;  /* 0x0000000400027c10 */ /* 0x001fc8000ff1e0ff */
[----:B------:R-:W-:-:S05]  /*0f40*/  LEA.HI.X.SX32 R3, R0, UR5, 0x1, P0 ;  /* 0x0000000500037c11 */ /* 0x000fca00080f0eff */
[----:B------:R-:W2:Y:S04]  /*0f50*/  LDG.E.U8 R0, desc[UR8][R2.64] ;  /* 0x0000000802007981 */ /* 0x000ea8000c1e1100 */
[----:B------:R-:W3:Y:S04]  /*0f60*/  LDG.E.U8 R4, desc[UR8][R2.64+0x1] ;  /* 0x0000010802047981 */ /* 0x000ee8000c1e1100 */
[----:B------:R-:W4:Y:S01]  /*0f70*/  LDG.E.U8 R5, desc[UR8][R2.64+0x2] ;  /* 0x0000020802057981 */ /* 0x000f22000c1e1100 */
[----:B-1----:R-:W-:Y:S01]  /*0f80*/  FADD R7, -R9, 1 ;  /* 0x3f80000009077421 */ /* 0x002fe20000000100 */
[----:B--2---:R-:W-:-:S02]  /*0f90*/  I2FP.F32.U32 R0, R0 ;  /* 0x0000000000007245 */ /* 0x004fc40000201000 */
[----:B---3--:R-:W-:-:S03]  /*0fa0*/  I2FP.F32.U32 R6, R4 ;  /* 0x0000000400067245 */ /* 0x008fc60000201000 */
[----:B------:R-:W-:Y:S01]  /*0fb0*/  FMUL R0, R0, R7 ;  /* 0x0000000700007220 */ /* 0x000fe20000400000 */
[----:B----45:R-:W-:-:S03]  /*0fc0*/  I2FP.F32.U32 R8, R5 ;  /* 0x0000000500087245 */ /* 0x030fc60000201000 */
[----:B------:R-:W-:Y:S01]  /*0fd0*/  FFMA R4, RZ, R9, R0 ;  /* 0x00000009ff047223 */ /* 0x000fe20000000000 */
[C---:B------:R-:W-:Y:S01]  /*0fe0*/  FMUL R6, R7.reuse, R6 ;  /* 0x0000000607067220 */ /* 0x040fe20000400000 */
[----:B------:R-:W-:-:S03]  /*0ff0*/  FMUL R0, R7, R8 ;  /* 0x0000000807007220 */ /* 0x000fc60000400000 */
[----:B------:R-:W-:Y:S01]  /*1000*/  FFMA R6, R9, 255, R6 ;  /* 0x437f000009067823 */ /* 0x000fe20000000006 */
[----:B------:R-:W0:Y:S01]  /*1010*/  F2I.U32.TRUNC.NTZ R5, R4 ;  /* 0x0000000400057305 */ /* 0x000e22000020f000 */
[----:B------:R-:W-:-:S07]  /*1020*/  FFMA R0, RZ, R9, R0 ;  /* 0x00000009ff007223 */ /* 0x000fce0000000000 */
[----:B------:R-:W1:Y:S01]  /*1030*/  F2I.U32.TRUNC.NTZ R7, R6 ;  /* 0x0000000600077305 */ /* 0x000e62000020f000 */
[----:B0-----:R-:W-:Y:S07]  /*1040*/  STG.E.U8 desc[UR8][R2.64], R5 ;  /* 0x0000000502007986 */ /* 0x001fee000c101108 */
[----:B------:R-:W0:Y:S01]  /*1050*/  F2I.U32.TRUNC.NTZ R9, R0 ;  /* 0x0000000000097305 */ /* 0x000e22000020f000 */
[----:B-1----:R-:W-:Y:S04]  /*1060*/  STG.E.U8 desc[UR8][R2.64+0x1], R7 ;  /* 0x0000010702007986 */ /* 0x002fe8000c101108 */
[----:B0-----:R-:W-:Y:S01]  /*1070*/  STG.E.U8 desc[UR8][R2.64+0x2], R9 ;  /* 0x0000020902007986 */ /* 0x001fe2000c101108 */
[----:B------:R-:W-:Y:S05]  /*1080*/  EXIT ;  /* 0x000000000000794d */ /* 0x000fea0003800000 */
.L_x_8:
        /* <DEDUP_REMOVED lines=15> */
.L_x_10:


//--------------------- .nv.shared.reserved.0     --------------------------
	.section	.nv.shared.reserved.0,"aw",@nobits
	.weak		__nv_reservedSMEM_offset_0_alias
	.size		__nv_reservedSMEM_offset_0_alias, 0, 64
	.other		__nv_reservedSMEM_offset_0_alias,@"STO_CUDA_RESERVED_SHARED STV_DEFAULT"
__nv_reservedSMEM_offset_0_alias:
	.zero		0
	.zero		64


//--------------------- .nv.constant0.convert_int_to_float --------------------------
	.section	.nv.constant0.convert_int_to_float,"a",@progbits
	.sectionflags	@""
	.align	4
.nv.constant0.convert_int_to_float:
	.zero		916


//--------------------- .nv.constant0.apply_segmentation_overlay_direct --------------------------
	.section	.nv.constant0.apply_segmentation_overlay_direct,"a",@progbits
	.sectionflags	@""
	.align	4
.nv.constant0.apply_segmentation_overlay_direct:
	.zero		936


//--------------------- SYMBOLS --------------------------

	.type		.nv.reservedSmem.offset0,@object
	.size		.nv.reservedSmem.offset0,0x4
